	.headerflags	@"EF_CUDA_TEXMODE_UNIFIED EF_CUDA_64BIT_ADDRESS EF_CUDA_ACCELERATORS EF_CUDA_SM90 EF_CUDA_VIRTUAL_SM(EF_CUDA_SM90)"
	.elftype	@"ET_EXEC"


//--------------------- .nv.info                  --------------------------
	.section	.nv.info,"",@"SHT_CUDA_INFO"
	.align	4


	//----- nvinfo : EIATTR_REGCOUNT
	.align		4
        /*0000*/ 	.byte	0x04, 0x2f
        /*0002*/ 	.short	(.L_1 - .L_0)
	.align		4
.L_0:
        /*0004*/ 	.word	index@(triton_poi_fused_add_mul_4)
        /*0008*/ 	.word	0x0000000f


	//----- nvinfo : EIATTR_MIN_STACK_SIZE
	.align		4
.L_1:
        /*000c*/ 	.byte	0x04, 0x12
        /*000e*/ 	.short	(.L_3 - .L_2)
	.align		4
.L_2:
        /*0010*/ 	.word	index@(triton_poi_fused_add_mul_4)
        /*0014*/ 	.word	0x00000000


	//----- nvinfo : EIATTR_FRAME_SIZE
	.align		4
.L_3:
        /*0018*/ 	.byte	0x04, 0x11
        /*001a*/ 	.short	(.L_5 - .L_4)
	.align		4
.L_4:
        /*001c*/ 	.word	index@(triton_poi_fused_add_mul_4)
        /*0020*/ 	.word	0x00000000


	//----- nvinfo : EIATTR_MIN_STACK_SIZE
	.align		4
.L_5:
        /*0024*/ 	.byte	0x04, 0x12
        /*0026*/ 	.short	(.L_7 - .L_6)
	.align		4
.L_6:
        /*0028*/ 	.word	index@(triton_poi_fused_add_mul_4)
        /*002c*/ 	.word	0x00000000
.L_7:


//--------------------- .nv.info.triton_poi_fused_add_mul_4 --------------------------
	.section	.nv.info.triton_poi_fused_add_mul_4,"",@"SHT_CUDA_INFO"
	.sectionflags	@""
	.align	4


	//----- nvinfo : EIATTR_CUDA_API_VERSION
	.align		4
        /*0000*/ 	.byte	0x04, 0x37
        /*0002*/ 	.short	(.L_9 - .L_8)
.L_8:
        /*0004*/ 	.word	0x0000007c


	//----- nvinfo : EIATTR_KPARAM_INFO
	.align		4
.L_9:
        /*0008*/ 	.byte	0x04, 0x17
        /*000a*/ 	.short	(.L_11 - .L_10)
.L_10:
        /*000c*/ 	.word	0x00000000
        /*0010*/ 	.short	0x0004
        /*0012*/ 	.short	0x0020
        /*0014*/ 	.byte	0x00, 0xf0, 0x11, 0x00


	//----- nvinfo : EIATTR_KPARAM_INFO
	.align		4
.L_11:
        /*0018*/ 	.byte	0x04, 0x17
        /*001a*/ 	.short	(.L_13 - .L_12)
.L_12:
        /*001c*/ 	.word	0x00000000
        /*0020*/ 	.short	0x0003
        /*0022*/ 	.short	0x0018
        /*0024*/ 	.byte	0x00, 0xf4, 0x21, 0x00


	//----- nvinfo : EIATTR_KPARAM_INFO
	.align		4
.L_13:
        /*0028*/ 	.byte	0x04, 0x17
        /*002a*/ 	.short	(.L_15 - .L_14)
.L_14:
        /*002c*/ 	.word	0x00000000
        /*0030*/ 	.short	0x0002
        /*0032*/ 	.short	0x0010
        /*0034*/ 	.byte	0x00, 0xf4, 0x21, 0x00


	//----- nvinfo : EIATTR_KPARAM_INFO
	.align		4
.L_15:
        /*0038*/ 	.byte	0x04, 0x17
        /*003a*/ 	.short	(.L_17 - .L_16)
.L_16:
        /*003c*/ 	.word	0x00000000
        /*0040*/ 	.short	0x0001
        /*0042*/ 	.short	0x0008
        /*0044*/ 	.byte	0x00, 0xf4, 0x21, 0x00


	//----- nvinfo : EIATTR_KPARAM_INFO
	.align		4
.L_17:
        /*0048*/ 	.byte	0x04, 0x17
        /*004a*/ 	.short	(.L_19 - .L_18)
.L_18:
        /*004c*/ 	.word	0x00000000
        /*0050*/ 	.short	0x0000
        /*0052*/ 	.short	0x0000
        /*0054*/ 	.byte	0x00, 0xf4, 0x21, 0x00


	//----- nvinfo : EIATTR_SPARSE_MMA_MASK
	.align		4
.L_19:
        /*0058*/ 	.byte	0x03, 0x50
        /*005a*/ 	.short	0x0000


	//----- nvinfo : EIATTR_MAXREG_COUNT
	.align		4
        /*005c*/ 	.byte	0x03, 0x1b
        /*005e*/ 	.short	0x00ff


	//----- nvinfo : EIATTR_EXIT_INSTR_OFFSETS
	.align		4
        /*0060*/ 	.byte	0x04, 0x1c
        /*0062*/ 	.short	(.L_21 - .L_20)


	//   ....[0]....
.L_20:
        /*0064*/ 	.word	0x00000160


	//   ....[1]....
        /*0068*/ 	.word	0x00000180


	//----- nvinfo : EIATTR_REQNTID
	.align		4
.L_21:
        /*006c*/ 	.byte	0x04, 0x10
        /*006e*/ 	.short	(.L_23 - .L_22)
.L_22:
        /*0070*/ 	.word	0x00000020
        /*0074*/ 	.word	0x00000001
        /*0078*/ 	.word	0x00000001


	//----- nvinfo : EIATTR_CBANK_PARAM_SIZE
	.align		4
.L_23:
        /*007c*/ 	.byte	0x03, 0x19
        /*007e*/ 	.short	0x0024


	//----- nvinfo : EIATTR_PARAM_CBANK
	.align		4
        /*0080*/ 	.byte	0x04, 0x0a
        /*0082*/ 	.short	(.L_25 - .L_24)
	.align		4
.L_24:
        /*0084*/ 	.word	index@(.nv.constant0.triton_poi_fused_add_mul_4)
        /*0088*/ 	.short	0x0210
        /*008a*/ 	.short	0x0024


	//----- nvinfo : EIATTR_SW_WAR
	.align		4
.L_25:
        /*008c*/ 	.byte	0x04, 0x36
        /*008e*/ 	.short	(.L_27 - .L_26)
.L_26:
        /*0090*/ 	.word	0x00000008
.L_27:


//--------------------- .nv.callgraph             --------------------------
	.section	.nv.callgraph,"",@"SHT_CUDA_CALLGRAPH"
	.align	4
	.sectionentsize	8
	.align		4
        /*0000*/ 	.word	0x00000000
	.align		4
        /*0004*/ 	.word	0xffffffff
	.align		4
        /*0008*/ 	.word	0x00000000
	.align		4
        /*000c*/ 	.word	0xfffffffe
	.align		4
        /*0010*/ 	.word	0x00000000
	.align		4
        /*0014*/ 	.word	0xfffffffd
	.align		4
        /*0018*/ 	.word	0x00000000
	.align		4
        /*001c*/ 	.word	0xfffffffc


//--------------------- .text.triton_poi_fused_add_mul_4 --------------------------
	.section	.text.triton_poi_fused_add_mul_4,"ax",@progbits
	.align	128
        .global         triton_poi_fused_add_mul_4
        .type           triton_poi_fused_add_mul_4,@function
        .size           triton_poi_fused_add_mul_4,(.L_x_1 - triton_poi_fused_add_mul_4)
        .other          triton_poi_fused_add_mul_4,@"STO_CUDA_ENTRY STV_DEFAULT"
triton_poi_fused_add_mul_4:
.text.triton_poi_fused_add_mul_4:
[----:B------:R-:W0:Y:S01]  /*0000*/  LDC R1, c[0x0][0x28] ;  /* 0x00000a00ff017b82 */ /* 0x000e220000000800 */
[----:B------:R-:W1:Y:S07]  /*0010*/  S2R R12, SR_TID.X ;  /* 0x00000000000c7919 */ /* 0x000e6e0000002100 */
[----:B------:R-:W2:Y:S01]  /*0020*/  LDC.64 R2, c[0x0][0x210] ;  /* 0x00008400ff027b82 */ /* 0x000ea20000000a00 */
[----:B------:R-:W-:Y:S01]  /*0030*/  MOV R10, RZ ;  /* 0x000000ff000a7202 */ /* 0x000fe20000000f00 */
[----:B------:R-:W-:Y:S01]  /*0040*/  ULDC.64 UR4, c[0x0][0x208] ;  /* 0x0000820000047ab9 */ /* 0x000fe20000000a00 */
[----:B------:R-:W3:Y:S05]  /*0050*/  S2R R11, SR_CTAID.X ;  /* 0x00000000000b7919 */ /* 0x000eea0000002500 */
[----:B------:R-:W4:Y:S08]  /*0060*/  LDC.64 R6, c[0x0][0x220] ;  /* 0x00008800ff067b82 */ /* 0x000f300000000a00 */
[----:B------:R-:W5:Y:S08]  /*0070*/  LDC.64 R4, c[0x0][0x218] ;  /* 0x00008600ff047b82 */ /* 0x000f700000000a00 */
[----:B------:R-:W4:Y:S01]  /*0080*/  LDC.64 R8, c[0x0][0x228] ;  /* 0x00008a00ff087b82 */ /* 0x000f220000000a00 */
[----:B-1----:R-:W-:-:S04]  /*0090*/  LOP3.LUT R0, R12, 0xf, RZ, 0xc0, !PT ;  /* 0x0000000f0c007812 */ /* 0x002fc800078ec0ff */
[----:B---3--:R-:W-:Y:S01]  /*00a0*/  LEA R11, R11, R0, 0x4 ;  /* 0x000000000b0b7211 */ /* 0x008fe200078e20ff */
[----:B------:R-:W-:-:S03]  /*00b0*/  HFMA2.MMA R0, -RZ, RZ, 0, 0 ;  /* 0x00000000ff007435 */ /* 0x000fc600000001ff */
[C---:B------:R-:W-:Y:S01]  /*00c0*/  ISETP.GE.AND P0, PT, R11.reuse, 0x10, PT ;  /* 0x000000100b00780c */ /* 0x040fe20003f06270 */
[C---:B--2---:R-:W-:Y:S01]  /*00d0*/  IMAD.WIDE R2, R11.reuse, 0x4, R2 ;  /* 0x000000040b027825 */ /* 0x044fe200078e0202 */
[----:B-----5:R-:W2:Y:S03]  /*00e0*/  LDG.E R5, desc[UR4][R4.64] ;  /* 0x0000000404057981 */ /* 0x020ea6000c1e1900 */
[----:B----4-:R-:W-:-:S08]  /*00f0*/  IMAD.WIDE R6, R11, 0x4, R6 ;  /* 0x000000040b067825 */ /* 0x010fd000078e0206 */
[----:B------:R-:W2:Y:S04]  /*0100*/  @!P0 LDG.E R0, desc[UR4][R2.64] ;  /* 0x0000000402008981 */ /* 0x000ea8000c1e1900 */
[----:B------:R-:W2:Y:S01]  /*0110*/  @!P0 LDG.E R10, desc[UR4][R6.64] ;  /* 0x00000004060a8981 */ /* 0x000ea2000c1e1900 */
[----:B------:R-:W-:-:S04]  /*0120*/  LOP3.LUT P0, RZ, R12, 0x10, RZ, 0xc0, !PT ;  /* 0x000000100cff7812 */ /* 0x000fc8000780c0ff */
[C---:B------:R-:W-:Y:S01]  /*0130*/  ISETP.LT.AND P0, PT, R11.reuse, 0x10, !P0 ;  /* 0x000000100b00780c */ /* 0x040fe20004701270 */
[----:B0-----:R-:W-:-:S04]  /*0140*/  IMAD.WIDE R8, R11, 0x4, R8 ;  /* 0x000000040b087825 */ /* 0x001fc800078e0208 */
[----:B--2---:R-:W-:-:S08]  /*0150*/  FFMA R11, R5, R10, R0 ;  /* 0x0000000a050b7223 */ /* 0x004fd00000000000 */
[----:B------:R-:W-:Y:S05]  /*0160*/  @!P0 EXIT ;  /* 0x000000000000894d */ /* 0x000fea0003800000 */
[----:B------:R-:W-:Y:S01]  /*0170*/  STG.E desc[UR4][R8.64], R11 ;  /* 0x0000000b08007986 */ /* 0x000fe2000c101904 */
[----:B------:R-:W-:Y:S05]  /*0180*/  EXIT ;  /* 0x000000000000794d */ /* 0x000fea0003800000 */
.L_x_0:
[----:B------:R-:W-:-:S00]  /*0190*/  BRA `(.L_x_0) ;  /* 0xfffffffc00fc7947 */ /* 0x000fc0000383ffff */
[----:B------:R-:W-:-:S00]  /*01a0*/  NOP ;  /* 0x0000000000007918 */ /* 0x000fc00000000000 */
        /* <DEDUP_REMOVED lines=13> */
.L_x_1:


//--------------------- .nv.constant0.triton_poi_fused_add_mul_4 --------------------------
	.section	.nv.constant0.triton_poi_fused_add_mul_4,"a",@progbits
	.sectionflags	@""
	.align	4
.nv.constant0.triton_poi_fused_add_mul_4:
	.zero		564
